//
// Generated by NVIDIA NVVM Compiler
//
// Compiler Build ID: CL-36424714
// Cuda compilation tools, release 13.0, V13.0.88
// Based on NVVM 20.0.0
//

.version 9.0
.target sm_100
.address_size 64

	// .globl	_Z19imageNegativeKernelPhS_jj

.visible .entry _Z19imageNegativeKernelPhS_jj(
	.param .u64 .ptr .align 1 _Z19imageNegativeKernelPhS_jj_param_0,
	.param .u64 .ptr .align 1 _Z19imageNegativeKernelPhS_jj_param_1,
	.param .u32 _Z19imageNegativeKernelPhS_jj_param_2,
	.param .u32 _Z19imageNegativeKernelPhS_jj_param_3
)
{
	.reg .pred 	%p<3>;
	.reg .b16 	%rs<4>;
	.reg .b32 	%r<12>;
	.reg .b64 	%rd<8>;

	ld.param.u64 	%rd3, [_Z19imageNegativeKernelPhS_jj_param_0];
	ld.param.u64 	%rd4, [_Z19imageNegativeKernelPhS_jj_param_1];
	ld.param.u32 	%r6, [_Z19imageNegativeKernelPhS_jj_param_2];
	ld.param.u32 	%r7, [_Z19imageNegativeKernelPhS_jj_param_3];
	mov.u32 	%r8, %tid.x;
	mov.u32 	%r1, %ntid.x;
	mov.u32 	%r9, %ctaid.x;
	mad.lo.s32 	%r11, %r1, %r9, %r8;
	setp.ge.u32 	%p1, %r11, %r6;
	@%p1 bra 	$L__BB0_3;
	cvt.u16.u32 	%rs1, %r7;
	mov.u32 	%r10, %nctaid.x;
	mul.lo.s32 	%r3, %r10, %r1;
	cvta.to.global.u64 	%rd1, %rd3;
	cvta.to.global.u64 	%rd2, %rd4;
$L__BB0_2:
	cvt.u64.u32 	%rd5, %r11;
	add.s64 	%rd6, %rd1, %rd5;
	ld.global.u8 	%rs2, [%rd6];
	sub.s16 	%rs3, %rs1, %rs2;
	add.s64 	%rd7, %rd2, %rd5;
	st.global.u8 	[%rd7], %rs3;
	add.s32 	%r11, %r11, %r3;
	setp.lt.u32 	%p2, %r11, %r6;
	@%p2 bra 	$L__BB0_2;
$L__BB0_3:
	ret;

}
	// .globl	_Z18logTransformKernelPhS_ji
.visible .entry _Z18logTransformKernelPhS_ji(
	.param .u64 .ptr .align 1 _Z18logTransformKernelPhS_ji_param_0,
	.param .u64 .ptr .align 1 _Z18logTransformKernelPhS_ji_param_1,
	.param .u32 _Z18logTransformKernelPhS_ji_param_2,
	.param .u32 _Z18logTransformKernelPhS_ji_param_3
)
{
	.reg .pred 	%p<7>;
	.reg .b32 	%r<24>;
	.reg .b32 	%f<44>;
	.reg .b64 	%rd<8>;

	ld.param.u64 	%rd3, [_Z18logTransformKernelPhS_ji_param_0];
	ld.param.u64 	%rd4, [_Z18logTransformKernelPhS_ji_param_1];
	ld.param.u32 	%r6, [_Z18logTransformKernelPhS_ji_param_2];
	ld.param.u32 	%r7, [_Z18logTransformKernelPhS_ji_param_3];
	mov.u32 	%r8, %tid.x;
	mov.u32 	%r1, %ntid.x;
	mov.u32 	%r9, %ctaid.x;
	mad.lo.s32 	%r23, %r1, %r9, %r8;
	setp.ge.u32 	%p1, %r23, %r6;
	@%p1 bra 	$L__BB1_3;
	cvt.rn.f32.s32 	%f1, %r7;
	add.s32 	%r10, %r7, 1;
	cvt.rn.f32.s32 	%f3, %r10;
	setp.lt.s32 	%p2, %r7, 0;
	mul.f32 	%f4, %f3, 0f4B000000;
	selp.f32 	%f5, %f4, %f3, %p2;
	selp.f32 	%f6, 0fC1B80000, 0f00000000, %p2;
	mov.b32 	%r11, %f5;
	add.s32 	%r12, %r11, -1059760811;
	and.b32  	%r13, %r12, -8388608;
	sub.s32 	%r14, %r11, %r13;
	mov.b32 	%f7, %r14;
	cvt.rn.f32.s32 	%f8, %r13;
	fma.rn.f32 	%f9, %f8, 0f34000000, %f6;
	add.f32 	%f10, %f7, 0fBF800000;
	fma.rn.f32 	%f11, %f10, 0fBE055027, 0f3E1039F6;
	fma.rn.f32 	%f12, %f11, %f10, 0fBDF8CDCC;
	fma.rn.f32 	%f13, %f12, %f10, 0f3E0F2955;
	fma.rn.f32 	%f14, %f13, %f10, 0fBE2AD8B9;
	fma.rn.f32 	%f15, %f14, %f10, 0f3E4CED0B;
	fma.rn.f32 	%f16, %f15, %f10, 0fBE7FFF22;
	fma.rn.f32 	%f17, %f16, %f10, 0f3EAAAA78;
	fma.rn.f32 	%f18, %f17, %f10, 0fBF000000;
	mul.f32 	%f19, %f10, %f18;
	fma.rn.f32 	%f20, %f19, %f10, %f10;
	fma.rn.f32 	%f21, %f9, 0f3F317218, %f20;
	setp.gt.u32 	%p3, %r11, 2139095039;
	fma.rn.f32 	%f22, %f5, 0f7F800000, 0f7F800000;
	selp.f32 	%f23, %f22, %f21, %p3;
	setp.eq.f32 	%p4, %f5, 0f00000000;
	selp.f32 	%f2, 0fFF800000, %f23, %p4;
	mov.u32 	%r15, %nctaid.x;
	mul.lo.s32 	%r3, %r15, %r1;
	cvta.to.global.u64 	%rd1, %rd3;
	cvta.to.global.u64 	%rd2, %rd4;
$L__BB1_2:
	cvt.u64.u32 	%rd5, %r23;
	add.s64 	%rd6, %rd1, %rd5;
	ld.global.u8 	%r16, [%rd6];
	add.s32 	%r17, %r16, 1;
	cvt.rn.f32.u32 	%f24, %r17;
	mov.b32 	%r18, %f24;
	add.s32 	%r19, %r18, -1059760811;
	and.b32  	%r20, %r19, -8388608;
	sub.s32 	%r21, %r18, %r20;
	mov.b32 	%f25, %r21;
	cvt.rn.f32.s32 	%f26, %r20;
	fma.rn.f32 	%f27, %f26, 0f34000000, 0f00000000;
	add.f32 	%f28, %f25, 0fBF800000;
	fma.rn.f32 	%f29, %f28, 0fBE055027, 0f3E1039F6;
	fma.rn.f32 	%f30, %f29, %f28, 0fBDF8CDCC;
	fma.rn.f32 	%f31, %f30, %f28, 0f3E0F2955;
	fma.rn.f32 	%f32, %f31, %f28, 0fBE2AD8B9;
	fma.rn.f32 	%f33, %f32, %f28, 0f3E4CED0B;
	fma.rn.f32 	%f34, %f33, %f28, 0fBE7FFF22;
	fma.rn.f32 	%f35, %f34, %f28, 0f3EAAAA78;
	fma.rn.f32 	%f36, %f35, %f28, 0fBF000000;
	mul.f32 	%f37, %f28, %f36;
	fma.rn.f32 	%f38, %f37, %f28, %f28;
	fma.rn.f32 	%f39, %f27, 0f3F317218, %f38;
	setp.gt.u32 	%p5, %r18, 2139095039;
	fma.rn.f32 	%f40, %f24, 0f7F800000, 0f7F800000;
	selp.f32 	%f41, %f40, %f39, %p5;
	mul.f32 	%f42, %f41, %f1;
	div.rn.f32 	%f43, %f42, %f2;
	cvt.rzi.u32.f32 	%r22, %f43;
	add.s64 	%rd7, %rd2, %rd5;
	st.global.u8 	[%rd7], %r22;
	add.s32 	%r23, %r23, %r3;
	setp.lt.u32 	%p6, %r23, %r6;
	@%p6 bra 	$L__BB1_2;
$L__BB1_3:
	ret;

}


// ===== COMPILED SASS (sm_100) =====

	.target	sm_100

	.elftype	@"ET_EXEC"


//--------------------- .note.nv.tkinfo           --------------------------
	.section	.note.nv.tkinfo,"",@"SHT_NOTE"
	.sectionflags	@"SHF_NOTE_NV_TKINFO"
	.tkinfo
        /*0018*/ 	.word	0x00000002
        /*0030*/ 	.string	""
        /*0030*/ 	.string	"ptxas"
        /*0030*/ 	.string	"Cuda compilation tools, release 13.0, V13.0.88"
        /*0030*/ 	.string	"Build cuda_13.0.r13.0/compiler.36424714_0"
        /*0030*/ 	.string	"-arch sm_100 -m 64 "



//--------------------- .note.nv.cuinfo           --------------------------
	.section	.note.nv.cuinfo,"",@"SHT_NOTE"
	.sectionflags	@"SHF_NOTE_NV_CUINFO"
        /*0018*/ 	.short	0x0002
        /*001a*/ 	.short	0x0064
        /*001c*/ 	.short	0x0082
	.zero		2


//--------------------- .nv.info                  --------------------------
	.section	.nv.info,"",@"SHT_CUDA_INFO"
	.align	4


	//----- nvinfo : EIATTR_REGCOUNT
	.align		4
        /*0000*/ 	.byte	0x04, 0x2f
        /*0002*/ 	.short	(.L_1 - .L_0)
	.align		4
.L_0:
        /*0004*/ 	.word	index@(_Z19imageNegativeKernelPhS_jj)
        /*0008*/ 	.word	0x0000000a


	//----- nvinfo : EIATTR_FRAME_SIZE
	.align		4
.L_1:
        /*000c*/ 	.byte	0x04, 0x11
        /*000e*/ 	.short	(.L_3 - .L_2)
	.align		4
.L_2:
        /*0010*/ 	.word	index@(_Z19imageNegativeKernelPhS_jj)
        /*0014*/ 	.word	0x00000000


	//----- nvinfo : EIATTR_REGCOUNT
	.align		4
.L_3:
        /*0018*/ 	.byte	0x04, 0x2f
        /*001a*/ 	.short	(.L_5 - .L_4)
	.align		4
.L_4:
        /*001c*/ 	.word	index@(_Z18logTransformKernelPhS_ji)
        /*0020*/ 	.word	0x00000012


	//----- nvinfo : EIATTR_FRAME_SIZE
	.align		4
.L_5:
        /*0024*/ 	.byte	0x04, 0x11
        /*0026*/ 	.short	(.L_7 - .L_6)
	.align		4
.L_6:
        /*0028*/ 	.word	index@($__internal_0_$__cuda_sm3x_div_rn_noftz_f32_slowpath)
        /*002c*/ 	.word	0x00000000


	//----- nvinfo : EIATTR_FRAME_SIZE
	.align		4
.L_7:
        /*0030*/ 	.byte	0x04, 0x11
        /*0032*/ 	.short	(.L_9 - .L_8)
	.align		4
.L_8:
        /*0034*/ 	.word	index@(_Z18logTransformKernelPhS_ji)
        /*0038*/ 	.word	0x00000000


	//----- nvinfo : EIATTR_MIN_STACK_SIZE
	.align		4
.L_9:
        /*003c*/ 	.byte	0x04, 0x12
        /*003e*/ 	.short	(.L_11 - .L_10)
	.align		4
.L_10:
        /*0040*/ 	.word	index@(_Z18logTransformKernelPhS_ji)
        /*0044*/ 	.word	0x00000000


	//----- nvinfo : EIATTR_MIN_STACK_SIZE
	.align		4
.L_11:
        /*0048*/ 	.byte	0x04, 0x12
        /*004a*/ 	.short	(.L_13 - .L_12)
	.align		4
.L_12:
        /*004c*/ 	.word	index@(_Z19imageNegativeKernelPhS_jj)
        /*0050*/ 	.word	0x00000000
.L_13:


//--------------------- .nv.compat                --------------------------
	.section	.nv.compat,"",@"SHT_CUDA_COMPAT_INFO"
	.align	4
        /*0000*/ 	.byte	0x02, 0x09, 0x00, 0x00, 0x02, 0x02, 0x01, 0x00, 0x02, 0x05, 0x05, 0x00, 0x03, 0x07, 0x01, 0x01
        /*0010*/ 	.byte	0x02, 0x03, 0x00, 0x00, 0x02, 0x06, 0x01, 0x00, 0x04, 0x0b, 0x08, 0x00, 0x01, 0x00, 0x00, 0x00
        /*0020*/ 	.byte	0x00, 0x00, 0x00, 0x00


//--------------------- .nv.info._Z18logTransformKernelPhS_ji --------------------------
	.section	.nv.info._Z18logTransformKernelPhS_ji,"",@"SHT_CUDA_INFO"
	.sectionflags	@""
	.align	4


	//----- nvinfo : EIATTR_CUDA_API_VERSION
	.align		4
        /*0000*/ 	.byte	0x04, 0x37
        /*0002*/ 	.short	(.L_15 - .L_14)
.L_14:
        /*0004*/ 	.word	0x00000082


	//----- nvinfo : EIATTR_KPARAM_INFO
	.align		4
.L_15:
        /*0008*/ 	.byte	0x04, 0x17
        /*000a*/ 	.short	(.L_17 - .L_16)
.L_16:
        /*000c*/ 	.word	0x00000000
        /*0010*/ 	.short	0x0003
        /*0012*/ 	.short	0x0014
        /*0014*/ 	.byte	0x00, 0xf0, 0x11, 0x00


	//----- nvinfo : EIATTR_KPARAM_INFO
	.align		4
.L_17:
        /*0018*/ 	.byte	0x04, 0x17
        /*001a*/ 	.short	(.L_19 - .L_18)
.L_18:
        /*001c*/ 	.word	0x00000000
        /*0020*/ 	.short	0x0002
        /*0022*/ 	.short	0x0010
        /*0024*/ 	.byte	0x00, 0xf0, 0x11, 0x00


	//----- nvinfo : EIATTR_KPARAM_INFO
	.align		4
.L_19:
        /*0028*/ 	.byte	0x04, 0x17
        /*002a*/ 	.short	(.L_21 - .L_20)
.L_20:
        /*002c*/ 	.word	0x00000000
        /*0030*/ 	.short	0x0001
        /*0032*/ 	.short	0x0008
        /*0034*/ 	.byte	0x00, 0xf5, 0x21, 0x00


	//----- nvinfo : EIATTR_KPARAM_INFO
	.align		4
.L_21:
        /*0038*/ 	.byte	0x04, 0x17
        /*003a*/ 	.short	(.L_23 - .L_22)
.L_22:
        /*003c*/ 	.word	0x00000000
        /*0040*/ 	.short	0x0000
        /*0042*/ 	.short	0x0000
        /*0044*/ 	.byte	0x00, 0xf5, 0x21, 0x00


	//----- nvinfo : EIATTR_SPARSE_MMA_MASK
	.align		4
.L_23:
        /*0048*/ 	.byte	0x03, 0x50
        /*004a*/ 	.short	0x0000


	//----- nvinfo : EIATTR_MAXREG_COUNT
	.align		4
        /*004c*/ 	.byte	0x03, 0x1b
        /*004e*/ 	.short	0x00ff


	//----- nvinfo : EIATTR_MERCURY_ISA_VERSION
	.align		4
        /*0050*/ 	.byte	0x03, 0x5f
        /*0052*/ 	.short	0x0101


	//----- nvinfo : EIATTR_VRC_CTA_INIT_COUNT
	.align		4
        /*0054*/ 	.byte	0x02, 0x4a
	.zero		1
	.zero		1


	//----- nvinfo : EIATTR_EXIT_INSTR_OFFSETS
	.align		4
        /*0058*/ 	.byte	0x04, 0x1c
        /*005a*/ 	.short	(.L_25 - .L_24)


	//   ....[0]....
.L_24:
        /*005c*/ 	.word	0x00000070


	//   ....[1]....
        /*0060*/ 	.word	0x000005c0


	//----- nvinfo : EIATTR_CRS_STACK_SIZE
	.align		4
.L_25:
        /*0064*/ 	.byte	0x04, 0x1e
        /*0066*/ 	.short	(.L_27 - .L_26)
.L_26:
        /*0068*/ 	.word	0x00000000


	//----- nvinfo : EIATTR_CBANK_PARAM_SIZE
	.align		4
.L_27:
        /*006c*/ 	.byte	0x03, 0x19
        /*006e*/ 	.short	0x0018


	//----- nvinfo : EIATTR_PARAM_CBANK
	.align		4
        /*0070*/ 	.byte	0x04, 0x0a
        /*0072*/ 	.short	(.L_29 - .L_28)
	.align		4
.L_28:
        /*0074*/ 	.word	index@(.nv.constant0._Z18logTransformKernelPhS_ji)
        /*0078*/ 	.short	0x0380
        /*007a*/ 	.short	0x0018


	//----- nvinfo : EIATTR_SW_WAR
	.align		4
.L_29:
        /*007c*/ 	.byte	0x04, 0x36
        /*007e*/ 	.short	(.L_31 - .L_30)
.L_30:
        /*0080*/ 	.word	0x00000008
.L_31:


//--------------------- .nv.info._Z19imageNegativeKernelPhS_jj --------------------------
	.section	.nv.info._Z19imageNegativeKernelPhS_jj,"",@"SHT_CUDA_INFO"
	.sectionflags	@""
	.align	4


	//----- nvinfo : EIATTR_CUDA_API_VERSION
	.align		4
        /*0000*/ 	.byte	0x04, 0x37
        /*0002*/ 	.short	(.L_33 - .L_32)
.L_32:
        /*0004*/ 	.word	0x00000082


	//----- nvinfo : EIATTR_KPARAM_INFO
	.align		4
.L_33:
        /*0008*/ 	.byte	0x04, 0x17
        /*000a*/ 	.short	(.L_35 - .L_34)
.L_34:
        /*000c*/ 	.word	0x00000000
        /*0010*/ 	.short	0x0003
        /*0012*/ 	.short	0x0014
        /*0014*/ 	.byte	0x00, 0xf0, 0x11, 0x00


	//----- nvinfo : EIATTR_KPARAM_INFO
	.align		4
.L_35:
        /*0018*/ 	.byte	0x04, 0x17
        /*001a*/ 	.short	(.L_37 - .L_36)
.L_36:
        /*001c*/ 	.word	0x00000000
        /*0020*/ 	.short	0x0002
        /*0022*/ 	.short	0x0010
        /*0024*/ 	.byte	0x00, 0xf0, 0x11, 0x00


	//----- nvinfo : EIATTR_KPARAM_INFO
	.align		4
.L_37:
        /*0028*/ 	.byte	0x04, 0x17
        /*002a*/ 	.short	(.L_39 - .L_38)
.L_38:
        /*002c*/ 	.word	0x00000000
        /*0030*/ 	.short	0x0001
        /*0032*/ 	.short	0x0008
        /*0034*/ 	.byte	0x00, 0xf5, 0x21, 0x00


	//----- nvinfo : EIATTR_KPARAM_INFO
	.align		4
.L_39:
        /*0038*/ 	.byte	0x04, 0x17
        /*003a*/ 	.short	(.L_41 - .L_40)
.L_40:
        /*003c*/ 	.word	0x00000000
        /*0040*/ 	.short	0x0000
        /*0042*/ 	.short	0x0000
        /*0044*/ 	.byte	0x00, 0xf5, 0x21, 0x00


	//----- nvinfo : EIATTR_SPARSE_MMA_MASK
	.align		4
.L_41:
        /*0048*/ 	.byte	0x03, 0x50
        /*004a*/ 	.short	0x0000


	//----- nvinfo : EIATTR_MAXREG_COUNT
	.align		4
        /*004c*/ 	.byte	0x03, 0x1b
        /*004e*/ 	.short	0x00ff


	//----- nvinfo : EIATTR_MERCURY_ISA_VERSION
	.align		4
        /*0050*/ 	.byte	0x03, 0x5f
        /*0052*/ 	.short	0x0101


	//----- nvinfo : EIATTR_VRC_CTA_INIT_COUNT
	.align		4
        /*0054*/ 	.byte	0x02, 0x4a
	.zero		1
	.zero		1


	//----- nvinfo : EIATTR_EXIT_INSTR_OFFSETS
	.align		4
        /*0058*/ 	.byte	0x04, 0x1c
        /*005a*/ 	.short	(.L_43 - .L_42)


	//   ....[0]....
.L_42:
        /*005c*/ 	.word	0x00000070


	//   ....[1]....
        /*0060*/ 	.word	0x00000190


	//----- nvinfo : EIATTR_CRS_STACK_SIZE
	.align		4
.L_43:
        /*0064*/ 	.byte	0x04, 0x1e
        /*0066*/ 	.short	(.L_45 - .L_44)
.L_44:
        /*0068*/ 	.word	0x00000000


	//----- nvinfo : EIATTR_CBANK_PARAM_SIZE
	.align		4
.L_45:
        /*006c*/ 	.byte	0x03, 0x19
        /*006e*/ 	.short	0x0018


	//----- nvinfo : EIATTR_PARAM_CBANK
	.align		4
        /*0070*/ 	.byte	0x04, 0x0a
        /*0072*/ 	.short	(.L_47 - .L_46)
	.align		4
.L_46:
        /*0074*/ 	.word	index@(.nv.constant0._Z19imageNegativeKernelPhS_jj)
        /*0078*/ 	.short	0x0380
        /*007a*/ 	.short	0x0018


	//----- nvinfo : EIATTR_SW_WAR
	.align		4
.L_47:
        /*007c*/ 	.byte	0x04, 0x36
        /*007e*/ 	.short	(.L_49 - .L_48)
.L_48:
        /*0080*/ 	.word	0x00000008
.L_49:


//--------------------- .nv.callgraph             --------------------------
	.section	.nv.callgraph,"",@"SHT_CUDA_CALLGRAPH"
	.align	4
	.sectionentsize	8
	.align		4
        /*0000*/ 	.word	0x00000000
	.align		4
        /*0004*/ 	.word	0xffffffff
	.align		4
        /*0008*/ 	.word	0x00000000
	.align		4
        /*000c*/ 	.word	0xfffffffe
	.align		4
        /*0010*/ 	.word	0x00000000
	.align		4
        /*0014*/ 	.word	0xfffffffd
	.align		4
        /*0018*/ 	.word	0x00000000
	.align		4
        /*001c*/ 	.word	0xfffffffc


//--------------------- .text._Z18logTransformKernelPhS_ji --------------------------
	.section	.text._Z18logTransformKernelPhS_ji,"ax",@progbits
	.align	128
        .global         _Z18logTransformKernelPhS_ji
        .type           _Z18logTransformKernelPhS_ji,@function
        .size           _Z18logTransformKernelPhS_ji,(.L_x_17 - _Z18logTransformKernelPhS_ji)
        .other          _Z18logTransformKernelPhS_ji,@"STO_CUDA_ENTRY STV_DEFAULT"
_Z18logTransformKernelPhS_ji:
.text._Z18logTransformKernelPhS_ji:
[----:B------:R-:W-:Y:S01]  /*0000*/  LDC R1, c[0x0][0x37c] ;  /* 0x0000df00ff017b82 */ /* 0x000fe20000000800 */
[----:B------:R-:W0:Y:S01]  /*0010*/  S2R R2, SR_TID.X ;  /* 0x0000000000027919 */ /* 0x000e220000002100 */
[----:B------:R-:W0:Y:S01]  /*0020*/  LDCU UR4, c[0x0][0x360] ;  /* 0x00006c00ff0477ac */ /* 0x000e220008000800 */
[----:B------:R-:W0:Y:S01]  /*0030*/  S2R R3, SR_CTAID.X ;  /* 0x0000000000037919 */ /* 0x000e220000002500 */
[----:B------:R-:W1:Y:S01]  /*0040*/  LDCU UR5, c[0x0][0x390] ;  /* 0x00007200ff0577ac */ /* 0x000e620008000800 */
[----:B0-----:R-:W-:-:S05]  /*0050*/  IMAD R2, R3, UR4, R2 ;  /* 0x0000000403027c24 */ /* 0x001fca000f8e0202 */
[----:B-1----:R-:W-:-:S13]  /*0060*/  ISETP.GE.U32.AND P0, PT, R2, UR5, PT ;  /* 0x0000000502007c0c */ /* 0x002fda000bf06070 */
[----:B------:R-:W-:Y:S05]  /*0070*/  @P0 EXIT ;  /* 0x000000000000094d */ /* 0x000fea0003800000 */
[----:B------:R-:W0:Y:S01]  /*0080*/  LDCU UR8, c[0x0][0x394] ;  /* 0x00007280ff0877ac */ /* 0x000e220008000800 */
[----:B------:R-:W-:Y:S01]  /*0090*/  IMAD.MOV.U32 R7, RZ, RZ, 0x3e055027 ;  /* 0x3e055027ff077424 */ /* 0x000fe200078e00ff */
[----:B------:R-:W1:Y:S01]  /*00a0*/  LDCU.64 UR6, c[0x0][0x358] ;  /* 0x00006b00ff0677ac */ /* 0x000e620008000a00 */
[----:B------:R-:W2:Y:S01]  /*00b0*/  LDCU UR9, c[0x0][0x390] ;  /* 0x00007200ff0977ac */ /* 0x000ea20008000800 */
[----:B------:R-:W3:Y:S01]  /*00c0*/  LDCU.64 UR10, c[0x0][0x380] ;  /* 0x00007000ff0a77ac */ /* 0x000ee20008000a00 */
[----:B------:R-:W4:Y:S01]  /*00d0*/  LDCU.64 UR12, c[0x0][0x388] ;  /* 0x00007100ff0c77ac */ /* 0x000f220008000a00 */
[----:B0-----:R-:W-:Y:S01]  /*00e0*/  ISETP.LE.AND P0, PT, RZ, UR8, PT ;  /* 0x00000008ff007c0c */ /* 0x001fe2000bf03270 */
[----:B------:R-:W-:-:S06]  /*00f0*/  UIADD3 UR5, UPT, UPT, UR8, 0x1, URZ ;  /* 0x0000000108057890 */ /* 0x000fcc000fffe0ff */
[----:B------:R-:W-:-:S06]  /*0100*/  I2FP.F32.S32 R0, UR5 ;  /* 0x0000000500007c45 */ /* 0x000fcc0008201400 */
[----:B------:R-:W-:Y:S01]  /*0110*/  @!P0 FMUL R0, R0, 8388608 ;  /* 0x4b00000000008820 */ /* 0x000fe20000400000 */
[----:B------:R-:W0:Y:S03]  /*0120*/  LDCU UR5, c[0x0][0x370] ;  /* 0x00006e00ff0577ac */ /* 0x000e260008000800 */
[C---:B------:R-:W-:Y:S01]  /*0130*/  VIADD R3, R0.reuse, 0xc0d55555 ;  /* 0xc0d5555500037836 */ /* 0x040fe20000000000 */
[----:B------:R-:W-:-:S04]  /*0140*/  FSETP.NEU.AND P1, PT, R0, RZ, PT ;  /* 0x000000ff0000720b */ /* 0x000fc80003f2d000 */
[----:B------:R-:W-:-:S04]  /*0150*/  LOP3.LUT R5, R3, 0xff800000, RZ, 0xc0, !PT ;  /* 0xff80000003057812 */ /* 0x000fc800078ec0ff */
[----:B------:R-:W-:Y:S01]  /*0160*/  I2FP.F32.S32 R4, R5 ;  /* 0x0000000500047245 */ /* 0x000fe20000201400 */
[----:B------:R-:W-:Y:S01]  /*0170*/  IMAD.IADD R3, R0, 0x1, -R5 ;  /* 0x0000000100037824 */ /* 0x000fe200078e0a05 */
[----:B------:R-:W-:-:S03]  /*0180*/  MOV R5, 0x7f800000 ;  /* 0x7f80000000057802 */ /* 0x000fc60000000f00 */
[----:B------:R-:W-:Y:S01]  /*0190*/  FADD R6, R3, -1 ;  /* 0xbf80000003067421 */ /* 0x000fe20000000000 */
[----:B0-----:R-:W-:-:S03]  /*01a0*/  UIMAD UR4, UR4, UR5, URZ ;  /* 0x00000005040472a4 */ /* 0x001fc6000f8e02ff */
[----:B------:R-:W-:-:S04]  /*01b0*/  FFMA R3, R6, -R7, 0.14084610342979431152 ;  /* 0x3e1039f606037423 */ /* 0x000fc80000000807 */
[----:B------:R-:W-:-:S04]  /*01c0*/  FFMA R3, R6, R3, -0.12148627638816833496 ;  /* 0xbdf8cdcc06037423 */ /* 0x000fc80000000003 */
[----:B------:R-:W-:-:S04]  /*01d0*/  FFMA R3, R6, R3, 0.13980610668659210205 ;  /* 0x3e0f295506037423 */ /* 0x000fc80000000003 */
[----:B------:R-:W-:-:S04]  /*01e0*/  FFMA R3, R6, R3, -0.16684235632419586182 ;  /* 0xbe2ad8b906037423 */ /* 0x000fc80000000003 */
[----:B------:R-:W-:-:S04]  /*01f0*/  FFMA R3, R6, R3, 0.20012299716472625732 ;  /* 0x3e4ced0b06037423 */ /* 0x000fc80000000003 */
[----:B------:R-:W-:-:S04]  /*0200*/  FFMA R3, R6, R3, -0.24999669194221496582 ;  /* 0xbe7fff2206037423 */ /* 0x000fc80000000003 */
[----:B------:R-:W-:Y:S01]  /*0210*/  FFMA R7, R6, R3, 0.33333182334899902344 ;  /* 0x3eaaaa7806077423 */ /* 0x000fe20000000003 */
[----:B------:R-:W-:Y:S02]  /*0220*/  FSEL R3, RZ, -23, P0 ;  /* 0xc1b80000ff037808 */ /* 0x000fe40000000000 */
[----:B------:R-:W-:Y:S01]  /*0230*/  ISETP.GT.U32.AND P0, PT, R0, 0x7f7fffff, PT ;  /* 0x7f7fffff0000780c */ /* 0x000fe20003f04070 */
[----:B------:R-:W-:Y:S02]  /*0240*/  FFMA R7, R6, R7, -0.5 ;  /* 0xbf00000006077423 */ /* 0x000fe40000000007 */
[----:B------:R-:W-:Y:S01]  /*0250*/  FFMA R3, R4, 1.1920928955078125e-07, R3 ;  /* 0x3400000004037823 */ /* 0x000fe20000000003 */
[----:B------:R-:W-:Y:S01]  /*0260*/  I2FP.F32.S32 R4, UR8 ;  /* 0x0000000800047c45 */ /* 0x000fe20008201400 */
[----:B------:R-:W-:-:S04]  /*0270*/  FMUL R7, R6, R7 ;  /* 0x0000000706077220 */ /* 0x000fc80000400000 */
[----:B------:R-:W-:-:S04]  /*0280*/  FFMA R6, R6, R7, R6 ;  /* 0x0000000706067223 */ /* 0x000fc80000000006 */
[----:B------:R-:W-:Y:S01]  /*0290*/  FFMA R3, R3, 0.69314718246459960938, R6 ;  /* 0x3f31721803037823 */ /* 0x000fe20000000006 */
[----:B------:R-:W-:-:S05]  /*02a0*/  @P0 FFMA R3, R0, R5, +INF ;  /* 0x7f80000000030423 */ /* 0x000fca0000000005 */
[----:B-1234-:R-:W-:-:S07]  /*02b0*/  FSEL R3, R3, -INF , P1 ;  /* 0xff80000003037808 */ /* 0x01efce0000800000 */
.L_x_2:
[----:B0-----:R-:W-:-:S05]  /*02c0*/  IADD3 R6, P0, PT, R2, UR10, RZ ;  /* 0x0000000a02067c10 */ /* 0x001fca000ff1e0ff */
[----:B------:R-:W-:-:S05]  /*02d0*/  IMAD.X R7, RZ, RZ, UR11, P0 ;  /* 0x0000000bff077e24 */ /* 0x000fca00080e06ff */
[----:B------:R-:W2:Y:S01]  /*02e0*/  LDG.E.U8 R6, desc[UR6][R6.64] ;  /* 0x0000000606067981 */ /* 0x000ea2000c1e1100 */
[----:B------:R-:W-:Y:S01]  /*02f0*/  IMAD.MOV.U32 R9, RZ, RZ, 0x3e055027 ;  /* 0x3e055027ff097424 */ /* 0x000fe200078e00ff */
[----:B------:R-:W-:Y:S01]  /*0300*/  BSSY.RECONVERGENT B0, `(.L_x_0) ;  /* 0x0000026000007945 */ /* 0x000fe20003800200 */
[----:B--2---:R-:W-:Y:S02]  /*0310*/  VIADD R0, R6, 0x1 ;  /* 0x0000000106007836 */ /* 0x004fe40000000000 */
[----:B------:R-:W0:Y:S03]  /*0320*/  MUFU.RCP R6, R3 ;  /* 0x0000000300067308 */ /* 0x000e260000001000 */
[----:B------:R-:W-:-:S04]  /*0330*/  I2FP.F32.U32 R5, R0 ;  /* 0x0000000000057245 */ /* 0x000fc80000201000 */
[C---:B------:R-:W-:Y:S02]  /*0340*/  IADD3 R0, PT, PT, R5.reuse, -0x3f2aaaab, RZ ;  /* 0xc0d5555505007810 */ /* 0x040fe40007ffe0ff */
[----:B------:R-:W-:Y:S02]  /*0350*/  ISETP.GT.U32.AND P0, PT, R5, 0x7f7fffff, PT ;  /* 0x7f7fffff0500780c */ /* 0x000fe40003f04070 */
[----:B------:R-:W-:-:S05]  /*0360*/  LOP3.LUT R0, R0, 0xff800000, RZ, 0xc0, !PT ;  /* 0xff80000000007812 */ /* 0x000fca00078ec0ff */
[----:B------:R-:W-:Y:S01]  /*0370*/  IMAD.IADD R8, R5, 0x1, -R0 ;  /* 0x0000000105087824 */ /* 0x000fe200078e0a00 */
[----:B------:R-:W-:-:S03]  /*0380*/  I2FP.F32.S32 R0, R0 ;  /* 0x0000000000007245 */ /* 0x000fc60000201400 */
[----:B------:R-:W-:Y:S02]  /*0390*/  FADD R8, R8, -1 ;  /* 0xbf80000008087421 */ /* 0x000fe40000000000 */
[----:B------:R-:W-:Y:S02]  /*03a0*/  FFMA R0, R0, 1.1920928955078125e-07, RZ ;  /* 0x3400000000007823 */ /* 0x000fe400000000ff */
[----:B------:R-:W-:-:S04]  /*03b0*/  FFMA R9, R8, -R9, 0.14084610342979431152 ;  /* 0x3e1039f608097423 */ /* 0x000fc80000000809 */
[----:B------:R-:W-:-:S04]  /*03c0*/  FFMA R9, R8, R9, -0.12148627638816833496 ;  /* 0xbdf8cdcc08097423 */ /* 0x000fc80000000009 */
[----:B------:R-:W-:-:S04]  /*03d0*/  FFMA R9, R8, R9, 0.13980610668659210205 ;  /* 0x3e0f295508097423 */ /* 0x000fc80000000009 */
[----:B------:R-:W-:-:S04]  /*03e0*/  FFMA R9, R8, R9, -0.16684235632419586182 ;  /* 0xbe2ad8b908097423 */ /* 0x000fc80000000009 */
[----:B------:R-:W-:-:S04]  /*03f0*/  FFMA R9, R8, R9, 0.20012299716472625732 ;  /* 0x3e4ced0b08097423 */ /* 0x000fc80000000009 */
[----:B------:R-:W-:-:S04]  /*0400*/  FFMA R9, R8, R9, -0.24999669194221496582 ;  /* 0xbe7fff2208097423 */ /* 0x000fc80000000009 */
[----:B------:R-:W-:-:S04]  /*0410*/  FFMA R9, R8, R9, 0.33333182334899902344 ;  /* 0x3eaaaa7808097423 */ /* 0x000fc80000000009 */
[----:B------:R-:W-:-:S04]  /*0420*/  FFMA R9, R8, R9, -0.5 ;  /* 0xbf00000008097423 */ /* 0x000fc80000000009 */
[----:B------:R-:W-:-:S04]  /*0430*/  FMUL R9, R8, R9 ;  /* 0x0000000908097220 */ /* 0x000fc80000400000 */
[----:B------:R-:W-:Y:S01]  /*0440*/  FFMA R9, R8, R9, R8 ;  /* 0x0000000908097223 */ /* 0x000fe20000000008 */
[----:B------:R-:W-:-:S03]  /*0450*/  MOV R8, 0x7f800000 ;  /* 0x7f80000000087802 */ /* 0x000fc60000000f00 */
[----:B------:R-:W-:Y:S02]  /*0460*/  FFMA R9, R0, 0.69314718246459960938, R9 ;  /* 0x3f31721800097823 */ /* 0x000fe40000000009 */
[----:B------:R-:W-:Y:S01]  /*0470*/  @P0 FFMA R9, R5, R8, +INF ;  /* 0x7f80000005090423 */ /* 0x000fe20000000008 */
[----:B0-----:R-:W-:-:S03]  /*0480*/  FFMA R5, -R3, R6, 1 ;  /* 0x3f80000003057423 */ /* 0x001fc60000000106 */
[----:B------:R-:W-:Y:S01]  /*0490*/  FMUL R0, R4, R9 ;  /* 0x0000000904007220 */ /* 0x000fe20000400000 */
[----:B------:R-:W-:Y:S01]  /*04a0*/  FFMA R7, R6, R5, R6 ;  /* 0x0000000506077223 */ /* 0x000fe20000000006 */
[----:B------:R-:W-:Y:S02]  /*04b0*/  IMAD.MOV.U32 R5, RZ, RZ, R2 ;  /* 0x000000ffff057224 */ /* 0x000fe400078e0002 */
[----:B------:R-:W0:Y:S01]  /*04c0*/  FCHK P0, R0, R3 ;  /* 0x0000000300007302 */ /* 0x000e220000000000 */
[----:B------:R-:W-:Y:S01]  /*04d0*/  FFMA R6, R0, R7, RZ ;  /* 0x0000000700067223 */ /* 0x000fe200000000ff */
[----:B------:R-:W-:-:S03]  /*04e0*/  VIADD R2, R2, UR4 ;  /* 0x0000000402027c36 */ /* 0x000fc60008000000 */
[----:B------:R-:W-:Y:S02]  /*04f0*/  FFMA R8, -R3, R6, R0 ;  /* 0x0000000603087223 */ /* 0x000fe40000000100 */
[----:B------:R-:W-:Y:S02]  /*0500*/  ISETP.GE.U32.AND P2, PT, R2, UR9, PT ;  /* 0x0000000902007c0c */ /* 0x000fe4000bf46070 */
[----:B------:R-:W-:Y:S01]  /*0510*/  FFMA R8, R7, R8, R6 ;  /* 0x0000000807087223 */ /* 0x000fe20000000006 */
[----:B0-----:R-:W-:Y:S10]  /*0520*/  @!P0 BRA `(.L_x_1) ;  /* 0x00000000000c8947 */ /* 0x001ff40003800000 */
[----:B------:R-:W-:-:S07]  /*0530*/  MOV R6, 0x550 ;  /* 0x0000055000067802 */ /* 0x000fce0000000f00 */
[----:B------:R-:W-:Y:S05]  /*0540*/  CALL.REL.NOINC `($__internal_0_$__cuda_sm3x_div_rn_noftz_f32_slowpath) ;  /* 0x0000000000207944 */ /* 0x000fea0003c00000 */
[----:B------:R-:W-:-:S07]  /*0550*/  MOV R8, R0 ;  /* 0x0000000000087202 */ /* 0x000fce0000000f00 */
.L_x_1:
[----:B------:R-:W-:Y:S05]  /*0560*/  BSYNC.RECONVERGENT B0 ;  /* 0x0000000000007941 */ /* 0x000fea0003800200 */
.L_x_0:
[----:B------:R-:W0:Y:S01]  /*0570*/  F2I.U32.TRUNC.NTZ R9, R8 ;  /* 0x0000000800097305 */ /* 0x000e22000020f000 */
[----:B------:R-:W-:-:S05]  /*0580*/  IADD3 R6, P0, PT, R5, UR12, RZ ;  /* 0x0000000c05067c10 */ /* 0x000fca000ff1e0ff */
[----:B------:R-:W-:-:S05]  /*0590*/  IMAD.X R7, RZ, RZ, UR13, P0 ;  /* 0x0000000dff077e24 */ /* 0x000fca00080e06ff */
[----:B0-----:R0:W-:Y:S01]  /*05a0*/  STG.E.U8 desc[UR6][R6.64], R9 ;  /* 0x0000000906007986 */ /* 0x0011e2000c101106 */
[----:B------:R-:W-:Y:S05]  /*05b0*/  @!P2 BRA `(.L_x_2) ;  /* 0xfffffffc0040a947 */ /* 0x000fea000383ffff */
[----:B------:R-:W-:Y:S05]  /*05c0*/  EXIT ;  /* 0x000000000000794d */ /* 0x000fea0003800000 */
        .weak           $__internal_0_$__cuda_sm3x_div_rn_noftz_f32_slowpath
        .type           $__internal_0_$__cuda_sm3x_div_rn_noftz_f32_slowpath,@function
        .size           $__internal_0_$__cuda_sm3x_div_rn_noftz_f32_slowpath,(.L_x_17 - $__internal_0_$__cuda_sm3x_div_rn_noftz_f32_slowpath)
$__internal_0_$__cuda_sm3x_div_rn_noftz_f32_slowpath:
[--C-:B------:R-:W-:Y:S01]  /*05d0*/  SHF.R.U32.HI R8, RZ, 0x17, R3.reuse ;  /* 0x00000017ff087819 */ /* 0x100fe20000011603 */
[----:B------:R-:W-:Y:S01]  /*05e0*/  BSSY.RECONVERGENT B1, `(.L_x_3) ;  /* 0x0000064000017945 */ /* 0x000fe20003800200 */
[--C-:B------:R-:W-:Y:S01]  /*05f0*/  SHF.R.U32.HI R7, RZ, 0x17, R0.reuse ;  /* 0x00000017ff077819 */ /* 0x100fe20000011600 */
[----:B------:R-:W-:Y:S01]  /*0600*/  IMAD.MOV.U32 R9, RZ, RZ, R0 ;  /* 0x000000ffff097224 */ /* 0x000fe200078e0000 */
[----:B------:R-:W-:Y:S01]  /*0610*/  LOP3.LUT R8, R8, 0xff, RZ, 0xc0, !PT ;  /* 0x000000ff08087812 */ /* 0x000fe200078ec0ff */
[----:B------:R-:W-:Y:S01]  /*0620*/  IMAD.MOV.U32 R10, RZ, RZ, R3 ;  /* 0x000000ffff0a7224 */ /* 0x000fe200078e0003 */
[----:B------:R-:W-:-:S03]  /*0630*/  LOP3.LUT R14, R7, 0xff, RZ, 0xc0, !PT ;  /* 0x000000ff070e7812 */ /* 0x000fc600078ec0ff */
[----:B------:R-:W-:Y:S01]  /*0640*/  VIADD R11, R8, 0xffffffff ;  /* 0xffffffff080b7836 */ /* 0x000fe20000000000 */
[----:B------:R-:W-:-:S04]  /*0650*/  IADD3 R12, PT, PT, R14, -0x1, RZ ;  /* 0xffffffff0e0c7810 */ /* 0x000fc80007ffe0ff */
[----:B------:R-:W-:-:S04]  /*0660*/  ISETP.GT.U32.AND P0, PT, R11, 0xfd, PT ;  /* 0x000000fd0b00780c */ /* 0x000fc80003f04070 */
[----:B------:R-:W-:-:S13]  /*0670*/  ISETP.GT.U32.OR P0, PT, R12, 0xfd, P0 ;  /* 0x000000fd0c00780c */ /* 0x000fda0000704470 */
[----:B------:R-:W-:Y:S01]  /*0680*/  @!P0 MOV R7, RZ ;  /* 0x000000ff00078202 */ /* 0x000fe20000000f00 */
[----:B------:R-:W-:Y:S06]  /*0690*/  @!P0 BRA `(.L_x_4) ;  /* 0x00000000005c8947 */ /* 0x000fec0003800000 */
[----:B------:R-:W-:Y:S02]  /*06a0*/  FSETP.GTU.FTZ.AND P1, PT, |R3|, +INF , PT ;  /* 0x7f8000000300780b */ /* 0x000fe40003f3c200 */
[----:B------:R-:W-:-:S04]  /*06b0*/  FSETP.GTU.FTZ.AND P0, PT, |R0|, +INF , PT ;  /* 0x7f8000000000780b */ /* 0x000fc80003f1c200 */
[----:B------:R-:W-:-:S13]  /*06c0*/  PLOP3.LUT P0, PT, P0, P1, PT, 0xf8, 0x8f ;  /* 0x00000000008f781c */ /* 0x000fda0000703f70 */
[----:B------:R-:W-:Y:S05]  /*06d0*/  @P0 BRA `(.L_x_5) ;  /* 0x00000004004c0947 */ /* 0x000fea0003800000 */
[----:B------:R-:W-:-:S13]  /*06e0*/  LOP3.LUT P0, RZ, R10, 0x7fffffff, R9, 0xc8, !PT ;  /* 0x7fffffff0aff7812 */ /* 0x000fda000780c809 */
[----:B------:R-:W-:Y:S05]  /*06f0*/  @!P0 BRA `(.L_x_6) ;  /* 0x00000004003c8947 */ /* 0x000fea0003800000 */
[C---:B------:R-:W-:Y:S02]  /*0700*/  FSETP.NEU.FTZ.AND P3, PT, |R0|.reuse, +INF , PT ;  /* 0x7f8000000000780b */ /* 0x040fe40003f7d200 */
[----:B------:R-:W-:Y:S02]  /*0710*/  FSETP.NEU.FTZ.AND P1, PT, |R3|, +INF , PT ;  /* 0x7f8000000300780b */ /* 0x000fe40003f3d200 */
[----:B------:R-:W-:-:S11]  /*0720*/  FSETP.NEU.FTZ.AND P0, PT, |R0|, +INF , PT ;  /* 0x7f8000000000780b */ /* 0x000fd60003f1d200 */
[----:B------:R-:W-:Y:S05]  /*0730*/  @!P1 BRA !P3, `(.L_x_6) ;  /* 0x00000004002c9947 */ /* 0x000fea0005800000 */
[----:B------:R-:W-:-:S04]  /*0740*/  LOP3.LUT P3, RZ, R9, 0x7fffffff, RZ, 0xc0, !PT ;  /* 0x7fffffff09ff7812 */ /* 0x000fc8000786c0ff */
[----:B------:R-:W-:-:S13]  /*0750*/  PLOP3.LUT P1, PT, P1, P3, PT, 0x2f, 0xf2 ;  /* 0x0000000000f2781c */ /* 0x000fda0000f26577 */
[----:B------:R-:W-:Y:S05]  /*0760*/  @P1 BRA `(.L_x_7) ;  /* 0x0000000400181947 */ /* 0x000fea0003800000 */
[----:B------:R-:W-:-:S04]  /*0770*/  LOP3.LUT P1, RZ, R10, 0x7fffffff, RZ, 0xc0, !PT ;  /* 0x7fffffff0aff7812 */ /* 0x000fc8000782c0ff */
[----:B------:R-:W-:-:S13]  /*0780*/  PLOP3.LUT P0, PT, P0, P1, PT, 0x2f, 0xf2 ;  /* 0x0000000000f2781c */ /* 0x000fda0000702577 */
[----:B------:R-:W-:Y:S05]  /*0790*/  @P0 BRA `(.L_x_8) ;  /* 0x0000000400000947 */ /* 0x000fea0003800000 */
[----:B------:R-:W-:Y:S02]  /*07a0*/  ISETP.GE.AND P0, PT, R12, RZ, PT ;  /* 0x000000ff0c00720c */ /* 0x000fe40003f06270 */
[----:B------:R-:W-:-:S11]  /*07b0*/  ISETP.GE.AND P1, PT, R11, RZ, PT ;  /* 0x000000ff0b00720c */ /* 0x000fd60003f26270 */
[----:B------:R-:W-:Y:S02]  /*07c0*/  @P0 IMAD.MOV.U32 R7, RZ, RZ, RZ ;  /* 0x000000ffff070224 */ /* 0x000fe400078e00ff */
[----:B------:R-:W-:Y:S01]  /*07d0*/  @!P0 FFMA R9, R0, 1.84467440737095516160e+19, RZ ;  /* 0x5f80000000098823 */ /* 0x000fe200000000ff */
[----:B------:R-:W-:Y:S02]  /*07e0*/  @!P0 IMAD.MOV.U32 R7, RZ, RZ, -0x40 ;  /* 0xffffffc0ff078424 */ /* 0x000fe400078e00ff */
[----:B------:R-:W-:-:S03]  /*07f0*/  @!P1 FFMA R10, R3, 1.84467440737095516160e+19, RZ ;  /* 0x5f800000030a9823 */ /* 0x000fc600000000ff */
[----:B------:R-:W-:-:S07]  /*0800*/  @!P1 IADD3 R7, PT, PT, R7, 0x40, RZ ;  /* 0x0000004007079810 */ /* 0x000fce0007ffe0ff */
.L_x_4:
[----:B------:R-:W-:Y:S01]  /*0810*/  LEA R11, R8, 0xc0800000, 0x17 ;  /* 0xc0800000080b7811 */ /* 0x000fe200078eb8ff */
[----:B------:R-:W-:Y:S04]  /*0820*/  BSSY.RECONVERGENT B2, `(.L_x_9) ;  /* 0x0000036000027945 */ /* 0x000fe80003800200 */
[----:B------:R-:W-:Y:S02]  /*0830*/  IMAD.IADD R11, R10, 0x1, -R11 ;  /* 0x000000010a0b7824 */ /* 0x000fe400078e0a0b */
[----:B------:R-:W-:Y:S02]  /*0840*/  VIADD R10, R14, 0xffffff81 ;  /* 0xffffff810e0a7836 */ /* 0x000fe40000000000 */
[----:B------:R-:W0:Y:S01]  /*0850*/  MUFU.RCP R12, R11 ;  /* 0x0000000b000c7308 */ /* 0x000e220000001000 */
[----:B------:R-:W-:Y:S01]  /*0860*/  FADD.FTZ R13, -R11, -RZ ;  /* 0x800000ff0b0d7221 */ /* 0x000fe20000010100 */
[C---:B------:R-:W-:Y:S01]  /*0870*/  IMAD R0, R10.reuse, -0x800000, R9 ;  /* 0xff8000000a007824 */ /* 0x040fe200078e0209 */
[----:B------:R-:W-:-:S04]  /*0880*/  IADD3 R10, PT, PT, R10, 0x7f, -R8 ;  /* 0x0000007f0a0a7810 */ /* 0x000fc80007ffe808 */
[----:B------:R-:W-:Y:S01]  /*0890*/  IADD3 R7, PT, PT, R10, R7, RZ ;  /* 0x000000070a077210 */ /* 0x000fe20007ffe0ff */
[----:B0-----:R-:W-:-:S04]  /*08a0*/  FFMA R15, R12, R13, 1 ;  /* 0x3f8000000c0f7423 */ /* 0x001fc8000000000d */
[----:B------:R-:W-:-:S04]  /*08b0*/  FFMA R14, R12, R15, R12 ;  /* 0x0000000f0c0e7223 */ /* 0x000fc8000000000c */
[----:B------:R-:W-:-:S04]  /*08c0*/  FFMA R9, R0, R14, RZ ;  /* 0x0000000e00097223 */ /* 0x000fc800000000ff */
[----:B------:R-:W-:-:S04]  /*08d0*/  FFMA R12, R13, R9, R0 ;  /* 0x000000090d0c7223 */ /* 0x000fc80000000000 */
[----:B------:R-:W-:-:S04]  /*08e0*/  FFMA R15, R14, R12, R9 ;  /* 0x0000000c0e0f7223 */ /* 0x000fc80000000009 */
[----:B------:R-:W-:-:S04]  /*08f0*/  FFMA R12, R13, R15, R0 ;  /* 0x0000000f0d0c7223 */ /* 0x000fc80000000000 */
[----:B------:R-:W-:-:S05]  /*0900*/  FFMA R0, R14, R12, R15 ;  /* 0x0000000c0e007223 */ /* 0x000fca000000000f */
[----:B------:R-:W-:-:S04]  /*0910*/  SHF.R.U32.HI R8, RZ, 0x17, R0 ;  /* 0x00000017ff087819 */ /* 0x000fc80000011600 */
[----:B------:R-:W-:-:S05]  /*0920*/  LOP3.LUT R8, R8, 0xff, RZ, 0xc0, !PT ;  /* 0x000000ff08087812 */ /* 0x000fca00078ec0ff */
[----:B------:R-:W-:-:S04]  /*0930*/  IMAD.IADD R11, R8, 0x1, R7 ;  /* 0x00000001080b7824 */ /* 0x000fc800078e0207 */
[----:B------:R-:W-:-:S05]  /*0940*/  VIADD R8, R11, 0xffffffff ;  /* 0xffffffff0b087836 */ /* 0x000fca0000000000 */
[----:B------:R-:W-:-:S13]  /*0950*/  ISETP.GE.U32.AND P0, PT, R8, 0xfe, PT ;  /* 0x000000fe0800780c */ /* 0x000fda0003f06070 */
[----:B------:R-:W-:Y:S05]  /*0960*/  @!P0 BRA `(.L_x_10) ;  /* 0x0000000000808947 */ /* 0x000fea0003800000 */
[----:B------:R-:W-:-:S13]  /*0970*/  ISETP.GT.AND P0, PT, R11, 0xfe, PT ;  /* 0x000000fe0b00780c */ /* 0x000fda0003f04270 */
[----:B------:R-:W-:Y:S05]  /*0980*/  @P0 BRA `(.L_x_11) ;  /* 0x00000000006c0947 */ /* 0x000fea0003800000 */
[----:B------:R-:W-:-:S13]  /*0990*/  ISETP.GE.AND P0, PT, R11, 0x1, PT ;  /* 0x000000010b00780c */ /* 0x000fda0003f06270 */
[----:B------:R-:W-:Y:S05]  /*09a0*/  @P0 BRA `(.L_x_12) ;  /* 0x0000000000740947 */ /* 0x000fea0003800000 */
[----:B------:R-:W-:Y:S02]  /*09b0*/  ISETP.GE.AND P0, PT, R11, -0x18, PT ;  /* 0xffffffe80b00780c */ /* 0x000fe40003f06270 */
[----:B------:R-:W-:-:S11]  /*09c0*/  LOP3.LUT R0, R0, 0x80000000, RZ, 0xc0, !PT ;  /* 0x8000000000007812 */ /* 0x000fd600078ec0ff */
[----:B------:R-:W-:Y:S05]  /*09d0*/  @!P0 BRA `(.L_x_12) ;  /* 0x0000000000688947 */ /* 0x000fea0003800000 */
[CCC-:B------:R-:W-:Y:S01]  /*09e0*/  FFMA.RZ R7, R14.reuse, R12.reuse, R15.reuse ;  /* 0x0000000c0e077223 */ /* 0x1c0fe2000000c00f */
[C---:B------:R-:W-:Y:S01]  /*09f0*/  IADD3 R10, PT, PT, R11.reuse, 0x20, RZ ;  /* 0x000000200b0a7810 */ /* 0x040fe20007ffe0ff */
[CCC-:B------:R-:W-:Y:S01]  /*0a00*/  FFMA.RM R8, R14.reuse, R12.reuse, R15.reuse ;  /* 0x0000000c0e087223 */ /* 0x1c0fe2000000400f */
[----:B------:R-:W-:Y:S02]  /*0a10*/  ISETP.NE.AND P3, PT, R11, RZ, PT ;  /* 0x000000ff0b00720c */ /* 0x000fe40003f65270 */
[----:B------:R-:W-:Y:S01]  /*0a20*/  LOP3.LUT R9, R7, 0x7fffff, RZ, 0xc0, !PT ;  /* 0x007fffff07097812 */ /* 0x000fe200078ec0ff */
[----:B------:R-:W-:Y:S01]  /*0a30*/  FFMA.RP R7, R14, R12, R15 ;  /* 0x0000000c0e077223 */ /* 0x000fe2000000800f */
[----:B------:R-:W-:Y:S01]  /*0a40*/  ISETP.NE.AND P1, PT, R11, RZ, PT ;  /* 0x000000ff0b00720c */ /* 0x000fe20003f25270 */
[----:B------:R-:W-:Y:S01]  /*0a50*/  IMAD.MOV R11, RZ, RZ, -R11 ;  /* 0x000000ffff0b7224 */ /* 0x000fe200078e0a0b */
[----:B------:R-:W-:Y:S02]  /*0a60*/  LOP3.LUT R9, R9, 0x800000, RZ, 0xfc, !PT ;  /* 0x0080000009097812 */ /* 0x000fe400078efcff */
[----:B------:R-:W-:-:S02]  /*0a70*/  FSETP.NEU.FTZ.AND P0, PT, R7, R8, PT ;  /* 0x000000080700720b */ /* 0x000fc40003f1d000 */
[----:B------:R-:W-:Y:S02]  /*0a80*/  SHF.L.U32 R10, R9, R10, RZ ;  /* 0x0000000a090a7219 */ /* 0x000fe400000006ff */
[----:B------:R-:W-:Y:S02]  /*0a90*/  SEL R8, R11, RZ, P3 ;  /* 0x000000ff0b087207 */ /* 0x000fe40001800000 */
[----:B------:R-:W-:Y:S02]  /*0aa0*/  ISETP.NE.AND P1, PT, R10, RZ, P1 ;  /* 0x000000ff0a00720c */ /* 0x000fe40000f25270 */
[----:B------:R-:W-:Y:S02]  /*0ab0*/  SHF.R.U32.HI R8, RZ, R8, R9 ;  /* 0x00000008ff087219 */ /* 0x000fe40000011609 */
[----:B------:R-:W-:Y:S02]  /*0ac0*/  PLOP3.LUT P0, PT, P0, P1, PT, 0xf8, 0x8f ;  /* 0x00000000008f781c */ /* 0x000fe40000703f70 */
[----:B------:R-:W-:-:S02]  /*0ad0*/  SHF.R.U32.HI R10, RZ, 0x1, R8 ;  /* 0x00000001ff0a7819 */ /* 0x000fc40000011608 */
[----:B------:R-:W-:-:S04]  /*0ae0*/  SEL R7, RZ, 0x1, !P0 ;  /* 0x00000001ff077807 */ /* 0x000fc80004000000 */
[----:B------:R-:W-:-:S04]  /*0af0*/  LOP3.LUT R7, R7, 0x1, R10, 0xf8, !PT ;  /* 0x0000000107077812 */ /* 0x000fc800078ef80a */
[----:B------:R-:W-:-:S05]  /*0b00*/  LOP3.LUT R7, R7, R8, RZ, 0xc0, !PT ;  /* 0x0000000807077212 */ /* 0x000fca00078ec0ff */
[----:B------:R-:W-:-:S05]  /*0b10*/  IMAD.IADD R7, R10, 0x1, R7 ;  /* 0x000000010a077824 */ /* 0x000fca00078e0207 */
[----:B------:R-:W-:Y:S01]  /*0b20*/  LOP3.LUT R0, R7, R0, RZ, 0xfc, !PT ;  /* 0x0000000007007212 */ /* 0x000fe200078efcff */
[----:B------:R-:W-:Y:S06]  /*0b30*/  BRA `(.L_x_12) ;  /* 0x0000000000107947 */ /* 0x000fec0003800000 */
.L_x_11:
[----:B------:R-:W-:-:S04]  /*0b40*/  LOP3.LUT R0, R0, 0x80000000, RZ, 0xc0, !PT ;  /* 0x8000000000007812 */ /* 0x000fc800078ec0ff */
[----:B------:R-:W-:Y:S01]  /*0b50*/  LOP3.LUT R0, R0, 0x7f800000, RZ, 0xfc, !PT ;  /* 0x7f80000000007812 */ /* 0x000fe200078efcff */
[----:B------:R-:W-:Y:S06]  /*0b60*/  BRA `(.L_x_12) ;  /* 0x0000000000047947 */ /* 0x000fec0003800000 */
.L_x_10:
[----:B------:R-:W-:-:S07]  /*0b70*/  LEA R0, R7, R0, 0x17 ;  /* 0x0000000007007211 */ /* 0x000fce00078eb8ff */
.L_x_12:
[----:B------:R-:W-:Y:S05]  /*0b80*/  BSYNC.RECONVERGENT B2 ;  /* 0x0000000000027941 */ /* 0x000fea0003800200 */
.L_x_9:
[----:B------:R-:W-:Y:S05]  /*0b90*/  BRA `(.L_x_13) ;  /* 0x0000000000207947 */ /* 0x000fea0003800000 */
.L_x_8:
[----:B------:R-:W-:-:S04]  /*0ba0*/  LOP3.LUT R0, R10, 0x80000000, R9, 0x48, !PT ;  /* 0x800000000a007812 */ /* 0x000fc800078e4809 */
[----:B------:R-:W-:Y:S01]  /*0bb0*/  LOP3.LUT R0, R0, 0x7f800000, RZ, 0xfc, !PT ;  /* 0x7f80000000007812 */ /* 0x000fe200078efcff */
[----:B------:R-:W-:Y:S06]  /*0bc0*/  BRA `(.L_x_13) ;  /* 0x0000000000147947 */ /* 0x000fec0003800000 */
.L_x_7:
[----:B------:R-:W-:Y:S01]  /*0bd0*/  LOP3.LUT R0, R10, 0x80000000, R9, 0x48, !PT ;  /* 0x800000000a007812 */ /* 0x000fe200078e4809 */
[----:B------:R-:W-:Y:S06]  /*0be0*/  BRA `(.L_x_13) ;  /* 0x00000000000c7947 */ /* 0x000fec0003800000 */
.L_x_6:
[----:B------:R-:W0:Y:S01]  /*0bf0*/  MUFU.RSQ R0, -QNAN ;  /* 0xffc0000000007908 */ /* 0x000e220000001400 */
[----:B------:R-:W-:Y:S05]  /*0c00*/  BRA `(.L_x_13) ;  /* 0x0000000000047947 */ /* 0x000fea0003800000 */
.L_x_5:
[----:B------:R-:W-:-:S07]  /*0c10*/  FADD.FTZ R0, R0, R3 ;  /* 0x0000000300007221 */ /* 0x000fce0000010000 */
.L_x_13:
[----:B------:R-:W-:Y:S05]  /*0c20*/  BSYNC.RECONVERGENT B1 ;  /* 0x0000000000017941 */ /* 0x000fea0003800200 */
.L_x_3:
[----:B------:R-:W-:-:S04]  /*0c30*/  IMAD.MOV.U32 R7, RZ, RZ, 0x0 ;  /* 0x00000000ff077424 */ /* 0x000fc800078e00ff */
[----:B0-----:R-:W-:Y:S05]  /*0c40*/  RET.REL.NODEC R6 `(_Z18logTransformKernelPhS_ji) ;  /* 0xfffffff006ec7950 */ /* 0x001fea0003c3ffff */
.L_x_14:
[----:B------:R-:W-:-:S00]  /*0c50*/  BRA `(.L_x_14) ;  /* 0xfffffffc00fc7947 */ /* 0x000fc0000383ffff */
[----:B------:R-:W-:-:S00]  /*0c60*/  NOP ;  /* 0x0000000000007918 */ /* 0x000fc00000000000 */
        /* <DEDUP_REMOVED lines=9> */
.L_x_17:


//--------------------- .text._Z19imageNegativeKernelPhS_jj --------------------------
	.section	.text._Z19imageNegativeKernelPhS_jj,"ax",@progbits
	.align	128
        .global         _Z19imageNegativeKernelPhS_jj
        .type           _Z19imageNegativeKernelPhS_jj,@function
        .size           _Z19imageNegativeKernelPhS_jj,(.L_x_19 - _Z19imageNegativeKernelPhS_jj)
        .other          _Z19imageNegativeKernelPhS_jj,@"STO_CUDA_ENTRY STV_DEFAULT"
_Z19imageNegativeKernelPhS_jj:
.text._Z19imageNegativeKernelPhS_jj:
        /* <DEDUP_REMOVED lines=9> */
[----:B------:R-:W1:Y:S01]  /*0090*/  LDCU.U16 UR6, c[0x0][0x394] ;  /* 0x00007280ff0677ac */ /* 0x000e620008000400 */
[----:B------:R-:W2:Y:S01]  /*00a0*/  LDCU.64 UR8, c[0x0][0x358] ;  /* 0x00006b00ff0877ac */ /* 0x000ea20008000a00 */
[----:B------:R-:W3:Y:S01]  /*00b0*/  LDCU.128 UR12, c[0x0][0x380] ;  /* 0x00007000ff0c77ac */ /* 0x000ee20008000c00 */
[----:B0-----:R-:W-:-:S12]  /*00c0*/  UIMAD UR4, UR4, UR5, URZ ;  /* 0x00000005040472a4 */ /* 0x001fd8000f8e02ff */
.L_x_15:
[----:B---3--:R-:W-:-:S05]  /*00d0*/  IADD3 R2, P0, PT, R0, UR12, RZ ;  /* 0x0000000c00027c10 */ /* 0x008fca000ff1e0ff */
[----:B------:R-:W-:-:S05]  /*00e0*/  IMAD.X R3, RZ, RZ, UR13, P0 ;  /* 0x0000000dff037e24 */ /* 0x000fca00080e06ff */
[----:B--2---:R-:W2:Y:S01]  /*00f0*/  LDG.E.U8 R2, desc[UR8][R2.64] ;  /* 0x0000000802027981 */ /* 0x004ea2000c1e1100 */
[C---:B0-----:R-:W-:Y:S02]  /*0100*/  IADD3 R4, P0, PT, R0.reuse, UR14, RZ ;  /* 0x0000000e00047c10 */ /* 0x041fe4000ff1e0ff */
[----:B------:R-:W-:Y:S02]  /*0110*/  IADD3 R0, PT, PT, R0, UR4, RZ ;  /* 0x0000000400007c10 */ /* 0x000fe4000fffe0ff */
[----:B------:R-:W-:Y:S02]  /*0120*/  IADD3.X R5, PT, PT, RZ, UR15, RZ, P0, !PT ;  /* 0x0000000fff057c10 */ /* 0x000fe400087fe4ff */
[----:B------:R-:W-:Y:S01]  /*0130*/  ISETP.GE.U32.AND P0, PT, R0, UR7, PT ;  /* 0x0000000700007c0c */ /* 0x000fe2000bf06070 */
[----:B--2---:R-:W-:-:S05]  /*0140*/  IMAD.MOV R7, RZ, RZ, -R2 ;  /* 0x000000ffff077224 */ /* 0x004fca00078e0a02 */
[----:B------:R-:W-:-:S05]  /*0150*/  PRMT R7, R7, 0x7710, RZ ;  /* 0x0000771007077816 */ /* 0x000fca00000000ff */
[----:B-1----:R-:W-:-:S05]  /*0160*/  VIADD R7, R7, UR6 ;  /* 0x0000000607077c36 */ /* 0x002fca0008000000 */
[----:B------:R0:W-:Y:S01]  /*0170*/  STG.E.U8 desc[UR8][R4.64], R7 ;  /* 0x0000000704007986 */ /* 0x0001e2000c101108 */
[----:B------:R-:W-:Y:S05]  /*0180*/  @!P0 BRA `(.L_x_15) ;  /* 0xfffffffc00d08947 */ /* 0x000fea000383ffff */
[----:B------:R-:W-:Y:S05]  /*0190*/  EXIT ;  /* 0x000000000000794d */ /* 0x000fea0003800000 */
.L_x_16:
        /* <DEDUP_REMOVED lines=14> */
.L_x_19:


//--------------------- .nv.shared.reserved.0     --------------------------
	.section	.nv.shared.reserved.0,"aw",@nobits
	.weak		__nv_reservedSMEM_offset_0_alias
	.size		__nv_reservedSMEM_offset_0_alias, 0, 64
	.other		__nv_reservedSMEM_offset_0_alias,@"STO_CUDA_RESERVED_SHARED STV_DEFAULT"
__nv_reservedSMEM_offset_0_alias:
	.zero		0
	.zero		64


//--------------------- .nv.constant0._Z18logTransformKernelPhS_ji --------------------------
	.section	.nv.constant0._Z18logTransformKernelPhS_ji,"a",@progbits
	.sectionflags	@""
	.align	4
.nv.constant0._Z18logTransformKernelPhS_ji:
	.zero		920


//--------------------- .nv.constant0._Z19imageNegativeKernelPhS_jj --------------------------
	.section	.nv.constant0._Z19imageNegativeKernelPhS_jj,"a",@progbits
	.sectionflags	@""
	.align	4
.nv.constant0._Z19imageNegativeKernelPhS_jj:
	.zero		920


//--------------------- SYMBOLS --------------------------

	.type		.nv.reservedSmem.offset0,@object
	.size		.nv.reservedSmem.offset0,0x4
